//
// Generated by NVIDIA NVVM Compiler
//
// Compiler Build ID: CL-36424714
// Cuda compilation tools, release 13.0, V13.0.88
// Based on NVVM 20.0.0
//

.version 9.0
.target sm_100
.address_size 64

	// .globl	_Z12histogram_v0PiS_i

.visible .entry _Z12histogram_v0PiS_i(
	.param .u64 .ptr .align 1 _Z12histogram_v0PiS_i_param_0,
	.param .u64 .ptr .align 1 _Z12histogram_v0PiS_i_param_1,
	.param .u32 _Z12histogram_v0PiS_i_param_2
)
{
	.reg .pred 	%p<2>;
	.reg .b32 	%r<8>;
	.reg .b64 	%rd<9>;

	ld.param.u64 	%rd1, [_Z12histogram_v0PiS_i_param_0];
	ld.param.u64 	%rd2, [_Z12histogram_v0PiS_i_param_1];
	ld.param.u32 	%r2, [_Z12histogram_v0PiS_i_param_2];
	mov.u32 	%r3, %ctaid.x;
	mov.u32 	%r4, %ntid.x;
	mov.u32 	%r5, %tid.x;
	mad.lo.s32 	%r1, %r3, %r4, %r5;
	setp.ge.s32 	%p1, %r1, %r2;
	@%p1 bra 	$L__BB0_2;
	cvta.to.global.u64 	%rd3, %rd1;
	cvta.to.global.u64 	%rd4, %rd2;
	mul.wide.s32 	%rd5, %r1, 4;
	add.s64 	%rd6, %rd3, %rd5;
	ld.global.u32 	%r6, [%rd6];
	mul.wide.s32 	%rd7, %r6, 4;
	add.s64 	%rd8, %rd4, %rd7;
	atom.global.add.u32 	%r7, [%rd8], 1;
$L__BB0_2:
	ret;

}


// ===== COMPILED SASS (sm_100) =====

	.target	sm_100

	.elftype	@"ET_EXEC"


//--------------------- .note.nv.tkinfo           --------------------------
	.section	.note.nv.tkinfo,"",@"SHT_NOTE"
	.sectionflags	@"SHF_NOTE_NV_TKINFO"
	.tkinfo
        /*0018*/ 	.word	0x00000002
        /*0030*/ 	.string	""
        /*0030*/ 	.string	"ptxas"
        /*0030*/ 	.string	"Cuda compilation tools, release 13.0, V13.0.88"
        /*0030*/ 	.string	"Build cuda_13.0.r13.0/compiler.36424714_0"
        /*0030*/ 	.string	"-arch sm_100 -m 64 "



//--------------------- .note.nv.cuinfo           --------------------------
	.section	.note.nv.cuinfo,"",@"SHT_NOTE"
	.sectionflags	@"SHF_NOTE_NV_CUINFO"
        /*0018*/ 	.short	0x0002
        /*001a*/ 	.short	0x0064
        /*001c*/ 	.short	0x0082
	.zero		2


//--------------------- .nv.info                  --------------------------
	.section	.nv.info,"",@"SHT_CUDA_INFO"
	.align	4


	//----- nvinfo : EIATTR_REGCOUNT
	.align		4
        /*0000*/ 	.byte	0x04, 0x2f
        /*0002*/ 	.short	(.L_1 - .L_0)
	.align		4
.L_0:
        /*0004*/ 	.word	index@(_Z12histogram_v0PiS_i)
        /*0008*/ 	.word	0x0000000a


	//----- nvinfo : EIATTR_FRAME_SIZE
	.align		4
.L_1:
        /*000c*/ 	.byte	0x04, 0x11
        /*000e*/ 	.short	(.L_3 - .L_2)
	.align		4
.L_2:
        /*0010*/ 	.word	index@(_Z12histogram_v0PiS_i)
        /*0014*/ 	.word	0x00000000


	//----- nvinfo : EIATTR_MIN_STACK_SIZE
	.align		4
.L_3:
        /*0018*/ 	.byte	0x04, 0x12
        /*001a*/ 	.short	(.L_5 - .L_4)
	.align		4
.L_4:
        /*001c*/ 	.word	index@(_Z12histogram_v0PiS_i)
        /*0020*/ 	.word	0x00000000
.L_5:


//--------------------- .nv.compat                --------------------------
	.section	.nv.compat,"",@"SHT_CUDA_COMPAT_INFO"
	.align	4
        /*0000*/ 	.byte	0x02, 0x09, 0x00, 0x00, 0x02, 0x02, 0x01, 0x00, 0x02, 0x05, 0x05, 0x00, 0x03, 0x07, 0x01, 0x01
        /*0010*/ 	.byte	0x02, 0x03, 0x00, 0x00, 0x02, 0x06, 0x01, 0x00, 0x04, 0x0b, 0x08, 0x00, 0x09, 0x00, 0x00, 0x00
        /*0020*/ 	.byte	0x00, 0x00, 0x00, 0x00


//--------------------- .nv.info._Z12histogram_v0PiS_i --------------------------
	.section	.nv.info._Z12histogram_v0PiS_i,"",@"SHT_CUDA_INFO"
	.sectionflags	@""
	.align	4


	//----- nvinfo : EIATTR_CUDA_API_VERSION
	.align		4
        /*0000*/ 	.byte	0x04, 0x37
        /*0002*/ 	.short	(.L_7 - .L_6)
.L_6:
        /*0004*/ 	.word	0x00000082


	//----- nvinfo : EIATTR_KPARAM_INFO
	.align		4
.L_7:
        /*0008*/ 	.byte	0x04, 0x17
        /*000a*/ 	.short	(.L_9 - .L_8)
.L_8:
        /*000c*/ 	.word	0x00000000
        /*0010*/ 	.short	0x0002
        /*0012*/ 	.short	0x0010
        /*0014*/ 	.byte	0x00, 0xf0, 0x11, 0x00


	//----- nvinfo : EIATTR_KPARAM_INFO
	.align		4
.L_9:
        /*0018*/ 	.byte	0x04, 0x17
        /*001a*/ 	.short	(.L_11 - .L_10)
.L_10:
        /*001c*/ 	.word	0x00000000
        /*0020*/ 	.short	0x0001
        /*0022*/ 	.short	0x0008
        /*0024*/ 	.byte	0x00, 0xf5, 0x21, 0x00


	//----- nvinfo : EIATTR_KPARAM_INFO
	.align		4
.L_11:
        /*0028*/ 	.byte	0x04, 0x17
        /*002a*/ 	.short	(.L_13 - .L_12)
.L_12:
        /*002c*/ 	.word	0x00000000
        /*0030*/ 	.short	0x0000
        /*0032*/ 	.short	0x0000
        /*0034*/ 	.byte	0x00, 0xf5, 0x21, 0x00


	//----- nvinfo : EIATTR_SPARSE_MMA_MASK
	.align		4
.L_13:
        /*0038*/ 	.byte	0x03, 0x50
        /*003a*/ 	.short	0x0000


	//----- nvinfo : EIATTR_MAXREG_COUNT
	.align		4
        /*003c*/ 	.byte	0x03, 0x1b
        /*003e*/ 	.short	0x00ff


	//----- nvinfo : EIATTR_MERCURY_ISA_VERSION
	.align		4
        /*0040*/ 	.byte	0x03, 0x5f
        /*0042*/ 	.short	0x0101


	//----- nvinfo : EIATTR_VRC_CTA_INIT_COUNT
	.align		4
        /*0044*/ 	.byte	0x02, 0x4a
	.zero		1
	.zero		1


	//----- nvinfo : EIATTR_EXIT_INSTR_OFFSETS
	.align		4
        /*0048*/ 	.byte	0x04, 0x1c
        /*004a*/ 	.short	(.L_15 - .L_14)


	//   ....[0]....
.L_14:
        /*004c*/ 	.word	0x00000070


	//   ....[1]....
        /*0050*/ 	.word	0x00000100


	//----- nvinfo : EIATTR_CBANK_PARAM_SIZE
	.align		4
.L_15:
        /*0054*/ 	.byte	0x03, 0x19
        /*0056*/ 	.short	0x0014


	//----- nvinfo : EIATTR_PARAM_CBANK
	.align		4
        /*0058*/ 	.byte	0x04, 0x0a
        /*005a*/ 	.short	(.L_17 - .L_16)
	.align		4
.L_16:
        /*005c*/ 	.word	index@(.nv.constant0._Z12histogram_v0PiS_i)
        /*0060*/ 	.short	0x0380
        /*0062*/ 	.short	0x0014


	//----- nvinfo : EIATTR_SW_WAR
	.align		4
.L_17:
        /*0064*/ 	.byte	0x04, 0x36
        /*0066*/ 	.short	(.L_19 - .L_18)
.L_18:
        /*0068*/ 	.word	0x00000008
.L_19:


//--------------------- .nv.callgraph             --------------------------
	.section	.nv.callgraph,"",@"SHT_CUDA_CALLGRAPH"
	.align	4
	.sectionentsize	8
	.align		4
        /*0000*/ 	.word	0x00000000
	.align		4
        /*0004*/ 	.word	0xffffffff
	.align		4
        /*0008*/ 	.word	0x00000000
	.align		4
        /*000c*/ 	.word	0xfffffffe
	.align		4
        /*0010*/ 	.word	0x00000000
	.align		4
        /*0014*/ 	.word	0xfffffffd
	.align		4
        /*0018*/ 	.word	0x00000000
	.align		4
        /*001c*/ 	.word	0xfffffffc


//--------------------- .text._Z12histogram_v0PiS_i --------------------------
	.section	.text._Z12histogram_v0PiS_i,"ax",@progbits
	.align	128
        .global         _Z12histogram_v0PiS_i
        .type           _Z12histogram_v0PiS_i,@function
        .size           _Z12histogram_v0PiS_i,(.L_x_1 - _Z12histogram_v0PiS_i)
        .other          _Z12histogram_v0PiS_i,@"STO_CUDA_ENTRY STV_DEFAULT"
_Z12histogram_v0PiS_i:
.text._Z12histogram_v0PiS_i:
[----:B------:R-:W-:Y:S01]  /*0000*/  LDC R1, c[0x0][0x37c] ;  /* 0x0000df00ff017b82 */ /* 0x000fe20000000800 */
[----:B------:R-:W0:Y:S07]  /*0010*/  S2R R0, SR_TID.X ;  /* 0x0000000000007919 */ /* 0x000e2e0000002100 */
[----:B------:R-:W0:Y:S01]  /*0020*/  S2UR UR4, SR_CTAID.X ;  /* 0x00000000000479c3 */ /* 0x000e220000002500 */
[----:B------:R-:W1:Y:S07]  /*0030*/  LDCU UR5, c[0x0][0x390] ;  /* 0x00007200ff0577ac */ /* 0x000e6e0008000800 */
[----:B------:R-:W0:Y:S02]  /*0040*/  LDC R5, c[0x0][0x360] ;  /* 0x0000d800ff057b82 */ /* 0x000e240000000800 */
[----:B0-----:R-:W-:-:S05]  /*0050*/  IMAD R5, R5, UR4, R0 ;  /* 0x0000000405057c24 */ /* 0x001fca000f8e0200 */
[----:B-1----:R-:W-:-:S13]  /*0060*/  ISETP.GE.AND P0, PT, R5, UR5, PT ;  /* 0x0000000505007c0c */ /* 0x002fda000bf06270 */
[----:B------:R-:W-:Y:S05]  /*0070*/  @P0 EXIT ;  /* 0x000000000000094d */ /* 0x000fea0003800000 */
[----:B------:R-:W0:Y:S01]  /*0080*/  LDC.64 R2, c[0x0][0x380] ;  /* 0x0000e000ff027b82 */ /* 0x000e220000000a00 */
[----:B------:R-:W1:Y:S01]  /*0090*/  LDCU.64 UR4, c[0x0][0x358] ;  /* 0x00006b00ff0477ac */ /* 0x000e620008000a00 */
[----:B0-----:R-:W-:-:S06]  /*00a0*/  IMAD.WIDE R2, R5, 0x4, R2 ;  /* 0x0000000405027825 */ /* 0x001fcc00078e0202 */
[----:B------:R-:W0:Y:S01]  /*00b0*/  LDC.64 R4, c[0x0][0x388] ;  /* 0x0000e200ff047b82 */ /* 0x000e220000000a00 */
[----:B-1----:R-:W0:Y:S01]  /*00c0*/  LDG.E R3, desc[UR4][R2.64] ;  /* 0x0000000402037981 */ /* 0x002e22000c1e1900 */
[----:B------:R-:W-:Y:S02]  /*00d0*/  HFMA2 R7, -RZ, RZ, 0, 5.9604644775390625e-08 ;  /* 0x00000001ff077431 */ /* 0x000fe400000001ff */
[----:B0-----:R-:W-:-:S05]  /*00e0*/  IMAD.WIDE R4, R3, 0x4, R4 ;  /* 0x0000000403047825 */ /* 0x001fca00078e0204 */
[----:B------:R-:W-:Y:S01]  /*00f0*/  REDG.E.ADD.STRONG.GPU desc[UR4][R4.64], R7 ;  /* 0x000000070400798e */ /* 0x000fe2000c12e104 */
[----:B------:R-:W-:Y:S05]  /*0100*/  EXIT ;  /* 0x000000000000794d */ /* 0x000fea0003800000 */
.L_x_0:
[----:B------:R-:W-:-:S00]  /*0110*/  BRA `(.L_x_0) ;  /* 0xfffffffc00fc7947 */ /* 0x000fc0000383ffff */
[----:B------:R-:W-:-:S00]  /*0120*/  NOP ;  /* 0x0000000000007918 */ /* 0x000fc00000000000 */
        /* <DEDUP_REMOVED lines=13> */
.L_x_1:


//--------------------- .nv.shared.reserved.0     --------------------------
	.section	.nv.shared.reserved.0,"aw",@nobits
	.weak		__nv_reservedSMEM_offset_0_alias
	.size		__nv_reservedSMEM_offset_0_alias, 0, 64
	.other		__nv_reservedSMEM_offset_0_alias,@"STO_CUDA_RESERVED_SHARED STV_DEFAULT"
__nv_reservedSMEM_offset_0_alias:
	.zero		0
	.zero		64


//--------------------- .nv.constant0._Z12histogram_v0PiS_i --------------------------
	.section	.nv.constant0._Z12histogram_v0PiS_i,"a",@progbits
	.sectionflags	@""
	.align	4
.nv.constant0._Z12histogram_v0PiS_i:
	.zero		916


//--------------------- SYMBOLS --------------------------

	.type		.nv.reservedSmem.offset0,@object
	.size		.nv.reservedSmem.offset0,0x4
